	.headerflags	@"EF_CUDA_TEXMODE_UNIFIED EF_CUDA_64BIT_ADDRESS EF_CUDA_ACCELERATORS EF_CUDA_SM90 EF_CUDA_VIRTUAL_SM(EF_CUDA_SM90)"
	.elftype	@"ET_EXEC"


//--------------------- .nv.info                  --------------------------
	.section	.nv.info,"",@"SHT_CUDA_INFO"
	.align	4


	//----- nvinfo : EIATTR_REGCOUNT
	.align		4
        /*0000*/ 	.byte	0x04, 0x2f
        /*0002*/ 	.short	(.L_3 - .L_2)
	.align		4
.L_2:
        /*0004*/ 	.word	index@(triton_poi_fused__native_batch_norm_legit_no_training_add_convolution_relu_75)
        /*0008*/ 	.word	0x00000018


	//----- nvinfo : EIATTR_MIN_STACK_SIZE
	.align		4
.L_3:
        /*000c*/ 	.byte	0x04, 0x12
        /*000e*/ 	.short	(.L_5 - .L_4)
	.align		4
.L_4:
        /*0010*/ 	.word	index@(triton_poi_fused__native_batch_norm_legit_no_training_add_convolution_relu_75)
        /*0014*/ 	.word	0x00000000


	//----- nvinfo : EIATTR_FRAME_SIZE
	.align		4
.L_5:
        /*0018*/ 	.byte	0x04, 0x11
        /*001a*/ 	.short	(.L_7 - .L_6)
	.align		4
.L_6:
        /*001c*/ 	.word	index@(triton_poi_fused__native_batch_norm_legit_no_training_add_convolution_relu_75)
        /*0020*/ 	.word	0x00000000


	//----- nvinfo : EIATTR_MIN_STACK_SIZE
	.align		4
.L_7:
        /*0024*/ 	.byte	0x04, 0x12
        /*0026*/ 	.short	(.L_9 - .L_8)
	.align		4
.L_8:
        /*0028*/ 	.word	index@(triton_poi_fused__native_batch_norm_legit_no_training_add_convolution_relu_75)
        /*002c*/ 	.word	0x00000000
.L_9:


//--------------------- .nv.info.triton_poi_fused__native_batch_norm_legit_no_training_add_convolution_relu_75 --------------------------
	.section	.nv.info.triton_poi_fused__native_batch_norm_legit_no_training_add_convolution_relu_75,"",@"SHT_CUDA_INFO"
	.sectionflags	@""
	.align	4


	//----- nvinfo : EIATTR_CUDA_API_VERSION
	.align		4
        /*0000*/ 	.byte	0x04, 0x37
        /*0002*/ 	.short	(.L_11 - .L_10)
.L_10:
        /*0004*/ 	.word	0x0000007c


	//----- nvinfo : EIATTR_KPARAM_INFO
	.align		4
.L_11:
        /*0008*/ 	.byte	0x04, 0x17
        /*000a*/ 	.short	(.L_13 - .L_12)
.L_12:
        /*000c*/ 	.word	0x00000000
        /*0010*/ 	.short	0x0008
        /*0012*/ 	.short	0x0040
        /*0014*/ 	.byte	0x00, 0xf0, 0x11, 0x00


	//----- nvinfo : EIATTR_KPARAM_INFO
	.align		4
.L_13:
        /*0018*/ 	.byte	0x04, 0x17
        /*001a*/ 	.short	(.L_15 - .L_14)
.L_14:
        /*001c*/ 	.word	0x00000000
        /*0020*/ 	.short	0x0007
        /*0022*/ 	.short	0x0038
        /*0024*/ 	.byte	0x00, 0xf4, 0x21, 0x00


	//----- nvinfo : EIATTR_KPARAM_INFO
	.align		4
.L_15:
        /*0028*/ 	.byte	0x04, 0x17
        /*002a*/ 	.short	(.L_17 - .L_16)
.L_16:
        /*002c*/ 	.word	0x00000000
        /*0030*/ 	.short	0x0006
        /*0032*/ 	.short	0x0030
        /*0034*/ 	.byte	0x00, 0xf4, 0x21, 0x00


	//----- nvinfo : EIATTR_KPARAM_INFO
	.align		4
.L_17:
        /*0038*/ 	.byte	0x04, 0x17
        /*003a*/ 	.short	(.L_19 - .L_18)
.L_18:
        /*003c*/ 	.word	0x00000000
        /*0040*/ 	.short	0x0005
        /*0042*/ 	.short	0x0028
        /*0044*/ 	.byte	0x00, 0xf4, 0x21, 0x00


	//----- nvinfo : EIATTR_KPARAM_INFO
	.align		4
.L_19:
        /*0048*/ 	.byte	0x04, 0x17
        /*004a*/ 	.short	(.L_21 - .L_20)
.L_20:
        /*004c*/ 	.word	0x00000000
        /*0050*/ 	.short	0x0004
        /*0052*/ 	.short	0x0020
        /*0054*/ 	.byte	0x00, 0xf4, 0x21, 0x00


	//----- nvinfo : EIATTR_KPARAM_INFO
	.align		4
.L_21:
        /*0058*/ 	.byte	0x04, 0x17
        /*005a*/ 	.short	(.L_23 - .L_22)
.L_22:
        /*005c*/ 	.word	0x00000000
        /*0060*/ 	.short	0x0003
        /*0062*/ 	.short	0x0018
        /*0064*/ 	.byte	0x00, 0xf4, 0x21, 0x00


	//----- nvinfo : EIATTR_KPARAM_INFO
	.align		4
.L_23:
        /*0068*/ 	.byte	0x04, 0x17
        /*006a*/ 	.short	(.L_25 - .L_24)
.L_24:
        /*006c*/ 	.word	0x00000000
        /*0070*/ 	.short	0x0002
        /*0072*/ 	.short	0x0010
        /*0074*/ 	.byte	0x00, 0xf4, 0x21, 0x00


	//----- nvinfo : EIATTR_KPARAM_INFO
	.align		4
.L_25:
        /*0078*/ 	.byte	0x04, 0x17
        /*007a*/ 	.short	(.L_27 - .L_26)
.L_26:
        /*007c*/ 	.word	0x00000000
        /*0080*/ 	.short	0x0001
        /*0082*/ 	.short	0x0008
        /*0084*/ 	.byte	0x00, 0xf4, 0x21, 0x00


	//----- nvinfo : EIATTR_KPARAM_INFO
	.align		4
.L_27:
        /*0088*/ 	.byte	0x04, 0x17
        /*008a*/ 	.short	(.L_29 - .L_28)
.L_28:
        /*008c*/ 	.word	0x00000000
        /*0090*/ 	.short	0x0000
        /*0092*/ 	.short	0x0000
        /*0094*/ 	.byte	0x00, 0xf4, 0x21, 0x00


	//----- nvinfo : EIATTR_SPARSE_MMA_MASK
	.align		4
.L_29:
        /*0098*/ 	.byte	0x03, 0x50
        /*009a*/ 	.short	0x0000


	//----- nvinfo : EIATTR_MAXREG_COUNT
	.align		4
        /*009c*/ 	.byte	0x03, 0x1b
        /*009e*/ 	.short	0x00ff


	//----- nvinfo : EIATTR_EXIT_INSTR_OFFSETS
	.align		4
        /*00a0*/ 	.byte	0x04, 0x1c
        /*00a2*/ 	.short	(.L_31 - .L_30)


	//   ....[0]....
.L_30:
        /*00a4*/ 	.word	0x00000410


	//----- nvinfo : EIATTR_REQNTID
	.align		4
.L_31:
        /*00a8*/ 	.byte	0x04, 0x10
        /*00aa*/ 	.short	(.L_33 - .L_32)
.L_32:
        /*00ac*/ 	.word	0x00000080
        /*00b0*/ 	.word	0x00000001
        /*00b4*/ 	.word	0x00000001


	//----- nvinfo : EIATTR_CBANK_PARAM_SIZE
	.align		4
.L_33:
        /*00b8*/ 	.byte	0x03, 0x19
        /*00ba*/ 	.short	0x0044


	//----- nvinfo : EIATTR_PARAM_CBANK
	.align		4
        /*00bc*/ 	.byte	0x04, 0x0a
        /*00be*/ 	.short	(.L_35 - .L_34)
	.align		4
.L_34:
        /*00c0*/ 	.word	index@(.nv.constant0.triton_poi_fused__native_batch_norm_legit_no_training_add_convolution_relu_75)
        /*00c4*/ 	.short	0x0210
        /*00c6*/ 	.short	0x0044


	//----- nvinfo : EIATTR_SW_WAR
	.align		4
.L_35:
        /*00c8*/ 	.byte	0x04, 0x36
        /*00ca*/ 	.short	(.L_37 - .L_36)
.L_36:
        /*00cc*/ 	.word	0x00000008
.L_37:


//--------------------- .nv.callgraph             --------------------------
	.section	.nv.callgraph,"",@"SHT_CUDA_CALLGRAPH"
	.align	4
	.sectionentsize	8
	.align		4
        /*0000*/ 	.word	0x00000000
	.align		4
        /*0004*/ 	.word	0xffffffff
	.align		4
        /*0008*/ 	.word	0x00000000
	.align		4
        /*000c*/ 	.word	0xfffffffe
	.align		4
        /*0010*/ 	.word	0x00000000
	.align		4
        /*0014*/ 	.word	0xfffffffd
	.align		4
        /*0018*/ 	.word	0x00000000
	.align		4
        /*001c*/ 	.word	0xfffffffc


//--------------------- .nv.constant4             --------------------------
	.section	.nv.constant4,"a",@progbits
	.align	8
	.align		8
.nv.constant4:
        /*0000*/ 	.dword	_$_str
	.align		8
        /*0008*/ 	.dword	_$_str_$_2


//--------------------- .text.triton_poi_fused__native_batch_norm_legit_no_training_add_convolution_relu_75 --------------------------
	.section	.text.triton_poi_fused__native_batch_norm_legit_no_training_add_convolution_relu_75,"ax",@progbits
	.align	128
        .global         triton_poi_fused__native_batch_norm_legit_no_training_add_convolution_relu_75
        .type           triton_poi_fused__native_batch_norm_legit_no_training_add_convolution_relu_75,@function
        .size           triton_poi_fused__native_batch_norm_legit_no_training_add_convolution_relu_75,(.L_x_1 - triton_poi_fused__native_batch_norm_legit_no_training_add_convolution_relu_75)
        .other          triton_poi_fused__native_batch_norm_legit_no_training_add_convolution_relu_75,@"STO_CUDA_ENTRY STV_DEFAULT"
triton_poi_fused__native_batch_norm_legit_no_training_add_convolution_relu_75:
.text.triton_poi_fused__native_batch_norm_legit_no_training_add_convolution_relu_75:
[----:B------:R-:W-:Y:S01]  /*0000*/  LDC R1, c[0x0][0x28] ;  /* 0x00000a00ff017b82 */ /* 0x000fe20000000800 */
[----:B------:R-:W1:Y:S07]  /*0010*/  S2R R0, SR_TID.X ;  /* 0x0000000000007919 */ /* 0x000e6e0000002100 */
[----:B------:R-:W2:Y:S01]  /*0020*/  LDC.64 R18, c[0x0][0x228] ;  /* 0x00008a00ff127b82 */ /* 0x000ea20000000a00 */
[----:B------:R-:W-:Y:S01]  /*0030*/  ULDC.64 UR4, c[0x0][0x208] ;  /* 0x0000820000047ab9 */ /* 0x000fe20000000a00 */
[----:B------:R-:W3:Y:S06]  /*0040*/  S2R R5, SR_CTAID.X ;  /* 0x0000000000057919 */ /* 0x000eec0000002500 */
[----:B------:R-:W4:Y:S08]  /*0050*/  LDC.64 R16, c[0x0][0x218] ;  /* 0x00008600ff107b82 */ /* 0x000f300000000a00 */
[----:B------:R-:W5:Y:S08]  /*0060*/  LDC.64 R20, c[0x0][0x220] ;  /* 0x00008800ff147b82 */ /* 0x000f700000000a00 */
[----:B------:R-:W4:Y:S01]  /*0070*/  LDC.64 R12, c[0x0][0x230] ;  /* 0x00008c00ff0c7b82 */ /* 0x000f220000000a00 */
[----:B-1----:R-:W-:-:S07]  /*0080*/  SHF.L.U32 R0, R0, 0x1, RZ ;  /* 0x0000000100007819 */ /* 0x002fce00000006ff */
[----:B------:R-:W1:Y:S01]  /*0090*/  LDC.64 R10, c[0x0][0x238] ;  /* 0x00008e00ff0a7b82 */ /* 0x000e620000000a00 */
[----:B---3--:R-:W-:Y:S02]  /*00a0*/  SHF.R.S32.HI R3, RZ, 0x17, R5 ;  /* 0x00000017ff037819 */ /* 0x008fe40000011405 */
[----:B------:R-:W-:Y:S02]  /*00b0*/  LOP3.LUT R0, R0, 0xfe, RZ, 0xc0, !PT ;  /* 0x000000fe00007812 */ /* 0x000fe400078ec0ff */
[----:B------:R-:W-:-:S03]  /*00c0*/  SGXT R3, R3, 0x1 ;  /* 0x000000010303781a */ /* 0x000fc60000000200 */
[----:B------:R-:W3:Y:S01]  /*00d0*/  LDC.64 R6, c[0x0][0x240] ;  /* 0x00009000ff067b82 */ /* 0x000ee20000000a00 */
[----:B------:R-:W-:-:S04]  /*00e0*/  LEA R0, R5, R0, 0x8 ;  /* 0x0000000005007211 */ /* 0x000fc800078e40ff */
[----:B------:R-:W-:-:S04]  /*00f0*/  LEA.HI R3, R3, R0, RZ, 0x4 ;  /* 0x0000000003037211 */ /* 0x000fc800078f20ff */
[--C-:B------:R-:W-:Y:S02]  /*0100*/  SHF.R.S32.HI R15, RZ, 0x4, R3.reuse ;  /* 0x00000004ff0f7819 */ /* 0x100fe40000011403 */
[----:B------:R-:W-:-:S04]  /*0110*/  SHF.R.S32.HI R2, RZ, 0x1f, R3 ;  /* 0x0000001fff027819 */ /* 0x000fc80000011403 */
[----:B------:R-:W-:-:S04]  /*0120*/  LEA.HI R2, R2, R15, RZ, 0x9 ;  /* 0x0000000f02027211 */ /* 0x000fc800078f48ff */
[----:B------:R-:W-:-:S04]  /*0130*/  LOP3.LUT R2, R2, 0xfffffe00, RZ, 0xc0, !PT ;  /* 0xfffffe0002027812 */ /* 0x000fc800078ec0ff */
[----:B------:R-:W-:Y:S02]  /*0140*/  IADD3 R15, R15, -R2, RZ ;  /* 0x800000020f0f7210 */ /* 0x000fe40007ffe0ff */
[----:B------:R-:W1:Y:S03]  /*0150*/  LDC.64 R2, c[0x0][0x210] ;  /* 0x00008400ff027b82 */ /* 0x000e660000000a00 */
[----:B--2---:R-:W-:-:S05]  /*0160*/  IMAD.WIDE R18, R15, 0x4, R18 ;  /* 0x000000040f127825 */ /* 0x004fca00078e0212 */
[----:B------:R5:W2:Y:S01]  /*0170*/  LDG.E.EL R8, desc[UR4][R18.64] ;  /* 0x0000000412087981 */ /* 0x000aa2000c2e1900 */
[----:B----4-:R-:W-:-:S05]  /*0180*/  IMAD.WIDE R16, R15, 0x4, R16 ;  /* 0x000000040f107825 */ /* 0x010fca00078e0210 */
[----:B------:R-:W4:Y:S01]  /*0190*/  LDG.E.EL R9, desc[UR4][R16.64] ;  /* 0x0000000410097981 */ /* 0x000f22000c2e1900 */
[----:B-----5:R-:W-:-:S05]  /*01a0*/  IMAD.WIDE R18, R15, 0x4, R20 ;  /* 0x000000040f127825 */ /* 0x020fca00078e0214 */
[----:B------:R-:W5:Y:S01]  /*01b0*/  LDG.E.EL R14, desc[UR4][R18.64] ;  /* 0x00000004120e7981 */ /* 0x000f62000c2e1900 */
[----:B01----:R-:W-:-:S05]  /*01c0*/  IMAD.WIDE R2, R0, 0x4, R2 ;  /* 0x0000000400027825 */ /* 0x003fca00078e0202 */
[----:B------:R-:W4:Y:S01]  /*01d0*/  LDG.E.64 R4, desc[UR4][R2.64] ;  /* 0x0000000402047981 */ /* 0x000f22000c1e1b00 */
[----:B------:R-:W-:-:S04]  /*01e0*/  IMAD.WIDE R12, R15, 0x4, R12 ;  /* 0x000000040f0c7825 */ /* 0x000fc800078e020c */
[----:B------:R-:W-:Y:S02]  /*01f0*/  IMAD.WIDE R20, R15, 0x4, R10 ;  /* 0x000000040f147825 */ /* 0x000fe400078e020a */
[----:B------:R0:W5:Y:S04]  /*0200*/  LDG.E.EL R10, desc[UR4][R12.64] ;  /* 0x000000040c0a7981 */ /* 0x000168000c2e1900 */
[----:B------:R-:W5:Y:S01]  /*0210*/  LDG.E.EL R11, desc[UR4][R20.64] ;  /* 0x00000004140b7981 */ /* 0x000f62000c2e1900 */
[----:B---3--:R-:W-:-:S06]  /*0220*/  IMAD.WIDE R6, R0, 0x4, R6 ;  /* 0x0000000400067825 */ /* 0x008fcc00078e0206 */
[----:B------:R-:W3:Y:S01]  /*0230*/  LDG.E.64 R6, desc[UR4][R6.64] ;  /* 0x0000000406067981 */ /* 0x000ee2000c1e1b00 */
[----:B0-----:R-:W-:Y:S01]  /*0240*/  HFMA2.MMA R12, -RZ, RZ, 1.625, 0 ;  /* 0x3e800000ff0c7435 */ /* 0x001fe200000001ff */
[----:B--2---:R-:W-:-:S04]  /*0250*/  FADD R8, R8, 9.9999997473787516356e-06 ;  /* 0x3727c5ac08087421 */ /* 0x004fc80000000000 */
[----:B------:R-:W0:Y:S02]  /*0260*/  MUFU.SQRT R15, R8 ;  /* 0x00000008000f7308 */ /* 0x000e240000002000 */
[C---:B0-----:R-:W-:Y:S02]  /*0270*/  FSETP.GT.AND P0, PT, R15.reuse, 8.50705917302346158658e+37, PT ;  /* 0x7e8000000f00780b */ /* 0x041fe40003f04000 */
[----:B------:R-:W-:-:S11]  /*0280*/  FSETP.GEU.AND P1, PT, R15, 1.175494350822287508e-38, PT ;  /* 0x008000000f00780b */ /* 0x000fd60003f2e000 */
[----:B------:R-:W-:-:S04]  /*0290*/  @P0 FMUL R15, R15, 0.25 ;  /* 0x3e8000000f0f0820 */ /* 0x000fc80000400000 */
[----:B------:R-:W-:-:S06]  /*02a0*/  @!P1 FMUL R15, R15, 16777216 ;  /* 0x4b8000000f0f9820 */ /* 0x000fcc0000400000 */
[----:B------:R-:W0:Y:S01]  /*02b0*/  MUFU.RCP R15, R15 ;  /* 0x0000000f000f7308 */ /* 0x000e220000001000 */
[----:B------:R-:W-:Y:S01]  /*02c0*/  FSEL R12, R12, 1, P0 ;  /* 0x3f8000000c0c7808 */ /* 0x000fe20000000000 */
[--C-:B----4-:R-:W-:Y:S01]  /*02d0*/  FADD R4, R4, R9.reuse ;  /* 0x0000000904047221 */ /* 0x110fe20000000000 */
[----:B------:R-:W-:Y:S02]  /*02e0*/  FADD R5, R5, R9 ;  /* 0x0000000905057221 */ /* 0x000fe40000000000 */
[----:B------:R-:W1:Y:S01]  /*02f0*/  LDC.64 R8, c[0x0][0x248] ;  /* 0x00009200ff087b82 */ /* 0x000e620000000a00 */
[----:B------:R-:W-:-:S04]  /*0300*/  @!P1 FMUL R12, R12, 16777216 ;  /* 0x4b8000000c0c9820 */ /* 0x000fc80000400000 */
[----:B0-----:R-:W-:Y:S01]  /*0310*/  FMUL R13, R15, R12 ;  /* 0x0000000c0f0d7220 */ /* 0x001fe20000400000 */
[C---:B-----5:R-:W-:Y:S01]  /*0320*/  FADD R12, -R14.reuse, R4 ;  /* 0x000000040e0c7221 */ /* 0x060fe20000000100 */
[----:B------:R-:W-:-:S03]  /*0330*/  FADD R14, -R14, R5 ;  /* 0x000000050e0e7221 */ /* 0x000fc60000000100 */
[-C--:B------:R-:W-:Y:S01]  /*0340*/  FMUL R12, R12, R13.reuse ;  /* 0x0000000d0c0c7220 */ /* 0x080fe20000400000 */
[----:B------:R-:W-:-:S03]  /*0350*/  FMUL R14, R14, R13 ;  /* 0x0000000d0e0e7220 */ /* 0x000fc60000400000 */
[C-C-:B------:R-:W-:Y:S01]  /*0360*/  FFMA R12, R10.reuse, R12, R11.reuse ;  /* 0x0000000c0a0c7223 */ /* 0x140fe2000000000b */
[----:B------:R-:W-:-:S04]  /*0370*/  FFMA R14, R10, R14, R11 ;  /* 0x0000000e0a0e7223 */ /* 0x000fc8000000000b */
[----:B------:R-:W-:Y:S02]  /*0380*/  FSETP.GEU.AND P0, PT, R12, RZ, PT ;  /* 0x000000ff0c00720b */ /* 0x000fe40003f0e000 */
[----:B------:R-:W-:Y:S02]  /*0390*/  FSETP.GEU.AND P1, PT, R14, RZ, PT ;  /* 0x000000ff0e00720b */ /* 0x000fe40003f2e000 */
[----:B------:R-:W-:Y:S02]  /*03a0*/  FSEL R11, R12, RZ, P0 ;  /* 0x000000ff0c0b7208 */ /* 0x000fe40000000000 */
[----:B------:R-:W-:Y:S01]  /*03b0*/  FSEL R14, R14, RZ, P1 ;  /* 0x000000ff0e0e7208 */ /* 0x000fe20000800000 */
[----:B-1----:R-:W-:-:S04]  /*03c0*/  IMAD.WIDE R8, R0, 0x4, R8 ;  /* 0x0000000400087825 */ /* 0x002fc800078e0208 */
[----:B---3--:R-:W-:Y:S01]  /*03d0*/  FADD R6, R6, R11 ;  /* 0x0000000b06067221 */ /* 0x008fe20000000000 */
[----:B------:R-:W-:Y:S01]  /*03e0*/  FADD R7, R7, R14 ;  /* 0x0000000e07077221 */ /* 0x000fe20000000000 */
[----:B------:R-:W-:Y:S04]  /*03f0*/  STG.E.64 desc[UR4][R2.64], R4 ;  /* 0x0000000402007986 */ /* 0x000fe8000c101b04 */
[----:B------:R-:W-:Y:S01]  /*0400*/  STG.E.64 desc[UR4][R8.64], R6 ;  /* 0x0000000608007986 */ /* 0x000fe2000c101b04 */
[----:B------:R-:W-:Y:S05]  /*0410*/  EXIT ;  /* 0x000000000000794d */ /* 0x000fea0003800000 */
.L_x_0:
[----:B------:R-:W-:-:S00]  /*0420*/  BRA `(.L_x_0) ;  /* 0xfffffffc00fc7947 */ /* 0x000fc0000383ffff */
[----:B------:R-:W-:-:S00]  /*0430*/  NOP ;  /* 0x0000000000007918 */ /* 0x000fc00000000000 */
        /* <DEDUP_REMOVED lines=12> */
.L_x_1:


//--------------------- .nv.global.init           --------------------------
	.section	.nv.global.init,"aw",@progbits
.nv.global.init:
	.type		_$_str,@object
	.size		_$_str,(_$_str_$_2 - _$_str)
_$_str:
        /*0000*/ 	.byte	0x5f, 0x5f, 0x43, 0x55, 0x44, 0x41, 0x5f, 0x46, 0x54, 0x5a, 0x00
	.type		_$_str_$_2,@object
	.size		_$_str_$_2,(.L_1 - _$_str_$_2)
_$_str_$_2:
        /*000b*/ 	.byte	0x5f, 0x5f, 0x43, 0x55, 0x44, 0x41, 0x5f, 0x50, 0x52, 0x45, 0x43, 0x5f, 0x53, 0x51, 0x52, 0x54
        /*001b*/ 	.byte	0x00
.L_1:


//--------------------- .nv.constant0.triton_poi_fused__native_batch_norm_legit_no_training_add_convolution_relu_75 --------------------------
	.section	.nv.constant0.triton_poi_fused__native_batch_norm_legit_no_training_add_convolution_relu_75,"a",@progbits
	.sectionflags	@""
	.align	4
.nv.constant0.triton_poi_fused__native_batch_norm_legit_no_training_add_convolution_relu_75:
	.zero		596
